//
// Generated by NVIDIA NVVM Compiler
//
// Compiler Build ID: CL-36424714
// Cuda compilation tools, release 13.0, V13.0.88
// Based on NVVM 20.0.0
//

.version 9.0
.target sm_100
.address_size 64

	// .globl	_Z13filter_atomicPKfPfPiif

.visible .entry _Z13filter_atomicPKfPfPiif(
	.param .u64 .ptr .align 1 _Z13filter_atomicPKfPfPiif_param_0,
	.param .u64 .ptr .align 1 _Z13filter_atomicPKfPfPiif_param_1,
	.param .u64 .ptr .align 1 _Z13filter_atomicPKfPfPiif_param_2,
	.param .u32 _Z13filter_atomicPKfPfPiif_param_3,
	.param .f32 _Z13filter_atomicPKfPfPiif_param_4
)
{
	.reg .pred 	%p<3>;
	.reg .b32 	%r<5>;
	.reg .b32 	%f<4>;
	.reg .b64 	%rd<15>;

	ld.param.u64 	%rd2, [_Z13filter_atomicPKfPfPiif_param_0];
	ld.param.u64 	%rd3, [_Z13filter_atomicPKfPfPiif_param_1];
	ld.param.u64 	%rd4, [_Z13filter_atomicPKfPfPiif_param_2];
	ld.param.s32 	%rd5, [_Z13filter_atomicPKfPfPiif_param_3];
	ld.param.f32 	%f2, [_Z13filter_atomicPKfPfPiif_param_4];
	mov.u32 	%r1, %ctaid.x;
	mov.u32 	%r2, %ntid.x;
	mul.wide.u32 	%rd6, %r1, %r2;
	mov.u32 	%r3, %tid.x;
	cvt.u64.u32 	%rd7, %r3;
	add.s64 	%rd1, %rd6, %rd7;
	setp.ge.s64 	%p1, %rd1, %rd5;
	@%p1 bra 	$L__BB0_3;
	cvta.to.global.u64 	%rd8, %rd2;
	shl.b64 	%rd9, %rd1, 2;
	add.s64 	%rd10, %rd8, %rd9;
	ld.global.f32 	%f1, [%rd10];
	abs.f32 	%f3, %f1;
	setp.geu.f32 	%p2, %f3, %f2;
	@%p2 bra 	$L__BB0_3;
	cvta.to.global.u64 	%rd11, %rd4;
	atom.global.add.u32 	%r4, [%rd11], 1;
	cvta.to.global.u64 	%rd12, %rd3;
	mul.wide.s32 	%rd13, %r4, 4;
	add.s64 	%rd14, %rd12, %rd13;
	st.global.f32 	[%rd14], %f1;
$L__BB0_3:
	ret;

}


// ===== COMPILED SASS (sm_100) =====

	.target	sm_100

	.elftype	@"ET_EXEC"


//--------------------- .note.nv.tkinfo           --------------------------
	.section	.note.nv.tkinfo,"",@"SHT_NOTE"
	.sectionflags	@"SHF_NOTE_NV_TKINFO"
	.tkinfo
        /*0018*/ 	.word	0x00000002
        /*0030*/ 	.string	""
        /*0030*/ 	.string	"ptxas"
        /*0030*/ 	.string	"Cuda compilation tools, release 13.0, V13.0.88"
        /*0030*/ 	.string	"Build cuda_13.0.r13.0/compiler.36424714_0"
        /*0030*/ 	.string	"-arch sm_100 -m 64 "



//--------------------- .note.nv.cuinfo           --------------------------
	.section	.note.nv.cuinfo,"",@"SHT_NOTE"
	.sectionflags	@"SHF_NOTE_NV_CUINFO"
        /*0018*/ 	.short	0x0002
        /*001a*/ 	.short	0x0064
        /*001c*/ 	.short	0x0082
	.zero		2


//--------------------- .nv.info                  --------------------------
	.section	.nv.info,"",@"SHT_CUDA_INFO"
	.align	4


	//----- nvinfo : EIATTR_REGCOUNT
	.align		4
        /*0000*/ 	.byte	0x04, 0x2f
        /*0002*/ 	.short	(.L_1 - .L_0)
	.align		4
.L_0:
        /*0004*/ 	.word	index@(_Z13filter_atomicPKfPfPiif)
        /*0008*/ 	.word	0x0000000e


	//----- nvinfo : EIATTR_FRAME_SIZE
	.align		4
.L_1:
        /*000c*/ 	.byte	0x04, 0x11
        /*000e*/ 	.short	(.L_3 - .L_2)
	.align		4
.L_2:
        /*0010*/ 	.word	index@(_Z13filter_atomicPKfPfPiif)
        /*0014*/ 	.word	0x00000000


	//----- nvinfo : EIATTR_MIN_STACK_SIZE
	.align		4
.L_3:
        /*0018*/ 	.byte	0x04, 0x12
        /*001a*/ 	.short	(.L_5 - .L_4)
	.align		4
.L_4:
        /*001c*/ 	.word	index@(_Z13filter_atomicPKfPfPiif)
        /*0020*/ 	.word	0x00000000
.L_5:


//--------------------- .nv.compat                --------------------------
	.section	.nv.compat,"",@"SHT_CUDA_COMPAT_INFO"
	.align	4
        /*0000*/ 	.byte	0x02, 0x09, 0x00, 0x00, 0x02, 0x02, 0x01, 0x00, 0x02, 0x05, 0x05, 0x00, 0x03, 0x07, 0x01, 0x01
        /*0010*/ 	.byte	0x02, 0x03, 0x00, 0x00, 0x02, 0x06, 0x01, 0x00, 0x04, 0x0b, 0x08, 0x00, 0x09, 0x00, 0x00, 0x00
        /*0020*/ 	.byte	0x00, 0x00, 0x00, 0x00


//--------------------- .nv.info._Z13filter_atomicPKfPfPiif --------------------------
	.section	.nv.info._Z13filter_atomicPKfPfPiif,"",@"SHT_CUDA_INFO"
	.sectionflags	@""
	.align	4


	//----- nvinfo : EIATTR_CUDA_API_VERSION
	.align		4
        /*0000*/ 	.byte	0x04, 0x37
        /*0002*/ 	.short	(.L_7 - .L_6)
.L_6:
        /*0004*/ 	.word	0x00000082


	//----- nvinfo : EIATTR_KPARAM_INFO
	.align		4
.L_7:
        /*0008*/ 	.byte	0x04, 0x17
        /*000a*/ 	.short	(.L_9 - .L_8)
.L_8:
        /*000c*/ 	.word	0x00000000
        /*0010*/ 	.short	0x0004
        /*0012*/ 	.short	0x001c
        /*0014*/ 	.byte	0x00, 0xf0, 0x11, 0x00


	//----- nvinfo : EIATTR_KPARAM_INFO
	.align		4
.L_9:
        /*0018*/ 	.byte	0x04, 0x17
        /*001a*/ 	.short	(.L_11 - .L_10)
.L_10:
        /*001c*/ 	.word	0x00000000
        /*0020*/ 	.short	0x0003
        /*0022*/ 	.short	0x0018
        /*0024*/ 	.byte	0x00, 0xf0, 0x11, 0x00


	//----- nvinfo : EIATTR_KPARAM_INFO
	.align		4
.L_11:
        /*0028*/ 	.byte	0x04, 0x17
        /*002a*/ 	.short	(.L_13 - .L_12)
.L_12:
        /*002c*/ 	.word	0x00000000
        /*0030*/ 	.short	0x0002
        /*0032*/ 	.short	0x0010
        /*0034*/ 	.byte	0x00, 0xf5, 0x21, 0x00


	//----- nvinfo : EIATTR_KPARAM_INFO
	.align		4
.L_13:
        /*0038*/ 	.byte	0x04, 0x17
        /*003a*/ 	.short	(.L_15 - .L_14)
.L_14:
        /*003c*/ 	.word	0x00000000
        /*0040*/ 	.short	0x0001
        /*0042*/ 	.short	0x0008
        /*0044*/ 	.byte	0x00, 0xf5, 0x21, 0x00


	//----- nvinfo : EIATTR_KPARAM_INFO
	.align		4
.L_15:
        /*0048*/ 	.byte	0x04, 0x17
        /*004a*/ 	.short	(.L_17 - .L_16)
.L_16:
        /*004c*/ 	.word	0x00000000
        /*0050*/ 	.short	0x0000
        /*0052*/ 	.short	0x0000
        /*0054*/ 	.byte	0x00, 0xf5, 0x21, 0x00


	//----- nvinfo : EIATTR_SPARSE_MMA_MASK
	.align		4
.L_17:
        /*0058*/ 	.byte	0x03, 0x50
        /*005a*/ 	.short	0x0000


	//----- nvinfo : EIATTR_MAXREG_COUNT
	.align		4
        /*005c*/ 	.byte	0x03, 0x1b
        /*005e*/ 	.short	0x00ff


	//----- nvinfo : EIATTR_MERCURY_ISA_VERSION
	.align		4
        /*0060*/ 	.byte	0x03, 0x5f
        /*0062*/ 	.short	0x0101


	//----- nvinfo : EIATTR_INT_WARP_WIDE_INSTR_OFFSETS
	.align		4
        /*0064*/ 	.byte	0x04, 0x31
        /*0066*/ 	.short	(.L_19 - .L_18)


	//   ....[0]....
.L_18:
        /*0068*/ 	.word	0x00000140


	//   ....[1]....
        /*006c*/ 	.word	0x000001e0


	//----- nvinfo : EIATTR_VRC_CTA_INIT_COUNT
	.align		4
.L_19:
        /*0070*/ 	.byte	0x02, 0x4a
	.zero		1
	.zero		1


	//----- nvinfo : EIATTR_EXIT_INSTR_OFFSETS
	.align		4
        /*0074*/ 	.byte	0x04, 0x1c
        /*0076*/ 	.short	(.L_21 - .L_20)


	//   ....[0]....
.L_20:
        /*0078*/ 	.word	0x000000a0


	//   ....[1]....
        /*007c*/ 	.word	0x00000120


	//   ....[2]....
        /*0080*/ 	.word	0x00000220


	//----- nvinfo : EIATTR_CBANK_PARAM_SIZE
	.align		4
.L_21:
        /*0084*/ 	.byte	0x03, 0x19
        /*0086*/ 	.short	0x0020


	//----- nvinfo : EIATTR_PARAM_CBANK
	.align		4
        /*0088*/ 	.byte	0x04, 0x0a
        /*008a*/ 	.short	(.L_23 - .L_22)
	.align		4
.L_22:
        /*008c*/ 	.word	index@(.nv.constant0._Z13filter_atomicPKfPfPiif)
        /*0090*/ 	.short	0x0380
        /*0092*/ 	.short	0x0020


	//----- nvinfo : EIATTR_SW_WAR
	.align		4
.L_23:
        /*0094*/ 	.byte	0x04, 0x36
        /*0096*/ 	.short	(.L_25 - .L_24)
.L_24:
        /*0098*/ 	.word	0x00000008
.L_25:


//--------------------- .nv.callgraph             --------------------------
	.section	.nv.callgraph,"",@"SHT_CUDA_CALLGRAPH"
	.align	4
	.sectionentsize	8
	.align		4
        /*0000*/ 	.word	0x00000000
	.align		4
        /*0004*/ 	.word	0xffffffff
	.align		4
        /*0008*/ 	.word	0x00000000
	.align		4
        /*000c*/ 	.word	0xfffffffe
	.align		4
        /*0010*/ 	.word	0x00000000
	.align		4
        /*0014*/ 	.word	0xfffffffd
	.align		4
        /*0018*/ 	.word	0x00000000
	.align		4
        /*001c*/ 	.word	0xfffffffc


//--------------------- .text._Z13filter_atomicPKfPfPiif --------------------------
	.section	.text._Z13filter_atomicPKfPfPiif,"ax",@progbits
	.align	128
        .global         _Z13filter_atomicPKfPfPiif
        .type           _Z13filter_atomicPKfPfPiif,@function
        .size           _Z13filter_atomicPKfPfPiif,(.L_x_1 - _Z13filter_atomicPKfPfPiif)
        .other          _Z13filter_atomicPKfPfPiif,@"STO_CUDA_ENTRY STV_DEFAULT"
_Z13filter_atomicPKfPfPiif:
.text._Z13filter_atomicPKfPfPiif:
[----:B------:R-:W-:Y:S01]  /*0000*/  LDC R1, c[0x0][0x37c] ;  /* 0x0000df00ff017b82 */ /* 0x000fe20000000800 */
[----:B------:R-:W0:Y:S07]  /*0010*/  S2R R2, SR_TID.X ;  /* 0x0000000000027919 */ /* 0x000e2e0000002100 */
[----:B------:R-:W0:Y:S01]  /*0020*/  S2UR UR4, SR_CTAID.X ;  /* 0x00000000000479c3 */ /* 0x000e220000002500 */
[----:B------:R-:W1:Y:S01]  /*0030*/  LDCU UR5, c[0x0][0x398] ;  /* 0x00007300ff0577ac */ /* 0x000e620008000800 */
[----:B------:R-:W-:-:S06]  /*0040*/  IMAD.MOV.U32 R3, RZ, RZ, RZ ;  /* 0x000000ffff037224 */ /* 0x000fcc00078e00ff */
[----:B------:R-:W0:Y:S02]  /*0050*/  LDC R5, c[0x0][0x360] ;  /* 0x0000d800ff057b82 */ /* 0x000e240000000800 */
[----:B0-----:R-:W-:Y:S01]  /*0060*/  IMAD.WIDE.U32 R2, R5, UR4, R2 ;  /* 0x0000000405027c25 */ /* 0x001fe2000f8e0002 */
[----:B-1----:R-:W-:Y:S02]  /*0070*/  USHF.R.S32.HI UR4, URZ, 0x1f, UR5 ;  /* 0x0000001fff047899 */ /* 0x002fe40008011405 */
[----:B------:R-:W-:-:S04]  /*0080*/  ISETP.GE.U32.AND P0, PT, R2, UR5, PT ;  /* 0x0000000502007c0c */ /* 0x000fc8000bf06070 */
[----:B------:R-:W-:-:S13]  /*0090*/  ISETP.GE.AND.EX P0, PT, R3, UR4, PT, P0 ;  /* 0x0000000403007c0c */ /* 0x000fda000bf06300 */
[----:B------:R-:W-:Y:S05]  /*00a0*/  @P0 EXIT ;  /* 0x000000000000094d */ /* 0x000fea0003800000 */
[----:B------:R-:W0:Y:S01]  /*00b0*/  LDCU.64 UR6, c[0x0][0x380] ;  /* 0x00007000ff0677ac */ /* 0x000e220008000a00 */
[----:B------:R-:W1:Y:S01]  /*00c0*/  LDCU.64 UR4, c[0x0][0x358] ;  /* 0x00006b00ff0477ac */ /* 0x000e620008000a00 */
[C---:B0-----:R-:W-:Y:S01]  /*00d0*/  LEA R4, P0, R2.reuse, UR6, 0x2 ;  /* 0x0000000602047c11 */ /* 0x041fe2000f8010ff */
[----:B------:R-:W0:Y:S03]  /*00e0*/  LDCU UR6, c[0x0][0x39c] ;  /* 0x00007380ff0677ac */ /* 0x000e260008000800 */
[----:B------:R-:W-:-:S05]  /*00f0*/  LEA.HI.X R5, R2, UR7, R3, 0x2, P0 ;  /* 0x0000000702057c11 */ /* 0x000fca00080f1403 */
[----:B-1----:R-:W0:Y:S02]  /*0100*/  LDG.E R7, desc[UR4][R4.64] ;  /* 0x0000000404077981 */ /* 0x002e24000c1e1900 */
[----:B0-----:R-:W-:-:S13]  /*0110*/  FSETP.GEU.AND P0, PT, |R7|, UR6, PT ;  /* 0x0000000607007c0b */ /* 0x001fda000bf0e200 */
[----:B------:R-:W-:Y:S05]  /*0120*/  @P0 EXIT ;  /* 0x000000000000094d */ /* 0x000fea0003800000 */
[----:B------:R-:W0:Y:S01]  /*0130*/  S2R R5, SR_LANEID ;  /* 0x0000000000057919 */ /* 0x000e220000000000 */
[----:B------:R-:W-:Y:S01]  /*0140*/  VOTEU.ANY UR6, UPT, PT ;  /* 0x0000000000067886 */ /* 0x000fe200038e0100 */
[----:B------:R-:W1:Y:S01]  /*0150*/  LDC.64 R2, c[0x0][0x390] ;  /* 0x0000e400ff027b82 */ /* 0x000e620000000a00 */
[----:B------:R-:W0:Y:S08]  /*0160*/  FLO.U32 R0, UR6 ;  /* 0x0000000600007d00 */ /* 0x000e3000080e0000 */
[----:B------:R-:W1:Y:S01]  /*0170*/  POPC R11, UR6 ;  /* 0x00000006000b7d09 */ /* 0x000e620008000000 */
[----:B0-----:R-:W-:Y:S01]  /*0180*/  ISETP.EQ.U32.AND P0, PT, R0, R5, PT ;  /* 0x000000050000720c */ /* 0x001fe20003f02070 */
[----:B------:R-:W0:Y:S01]  /*0190*/  S2R R6, SR_LTMASK ;  /* 0x0000000000067919 */ /* 0x000e220000003900 */
[----:B------:R-:W2:Y:S11]  /*01a0*/  LDC.64 R4, c[0x0][0x388] ;  /* 0x0000e200ff047b82 */ /* 0x000eb60000000a00 */
[----:B-1----:R-:W3:Y:S01]  /*01b0*/  @P0 ATOMG.E.ADD.STRONG.GPU PT, R3, desc[UR4][R2.64], R11 ;  /* 0x8000000b020309a8 */ /* 0x002ee200081ef104 */
[----:B0-----:R-:W-:-:S06]  /*01c0*/  LOP3.LUT R6, R6, UR6, RZ, 0xc0, !PT ;  /* 0x0000000606067c12 */ /* 0x001fcc000f8ec0ff */
[----:B------:R-:W0:Y:S01]  /*01d0*/  POPC R6, R6 ;  /* 0x0000000600067309 */ /* 0x000e220000000000 */
[----:B---3--:R-:W0:Y:S02]  /*01e0*/  SHFL.IDX PT, R9, R3, R0, 0x1f ;  /* 0x00001f0003097589 */ /* 0x008e2400000e0000 */
[----:B0-----:R-:W-:-:S04]  /*01f0*/  IMAD.IADD R9, R9, 0x1, R6 ;  /* 0x0000000109097824 */ /* 0x001fc800078e0206 */
[----:B--2---:R-:W-:-:S05]  /*0200*/  IMAD.WIDE R4, R9, 0x4, R4 ;  /* 0x0000000409047825 */ /* 0x004fca00078e0204 */
[----:B------:R-:W-:Y:S01]  /*0210*/  STG.E desc[UR4][R4.64], R7 ;  /* 0x0000000704007986 */ /* 0x000fe2000c101904 */
[----:B------:R-:W-:Y:S05]  /*0220*/  EXIT ;  /* 0x000000000000794d */ /* 0x000fea0003800000 */
.L_x_0:
[----:B------:R-:W-:-:S00]  /*0230*/  BRA `(.L_x_0) ;  /* 0xfffffffc00fc7947 */ /* 0x000fc0000383ffff */
[----:B------:R-:W-:-:S00]  /*0240*/  NOP ;  /* 0x0000000000007918 */ /* 0x000fc00000000000 */
        /* <DEDUP_REMOVED lines=11> */
.L_x_1:


//--------------------- .nv.shared.reserved.0     --------------------------
	.section	.nv.shared.reserved.0,"aw",@nobits
	.weak		__nv_reservedSMEM_offset_0_alias
	.size		__nv_reservedSMEM_offset_0_alias, 0, 64
	.other		__nv_reservedSMEM_offset_0_alias,@"STO_CUDA_RESERVED_SHARED STV_DEFAULT"
__nv_reservedSMEM_offset_0_alias:
	.zero		0
	.zero		64


//--------------------- .nv.constant0._Z13filter_atomicPKfPfPiif --------------------------
	.section	.nv.constant0._Z13filter_atomicPKfPfPiif,"a",@progbits
	.sectionflags	@""
	.align	4
.nv.constant0._Z13filter_atomicPKfPfPiif:
	.zero		928


//--------------------- SYMBOLS --------------------------

	.type		.nv.reservedSmem.offset0,@object
	.size		.nv.reservedSmem.offset0,0x4
